	.headerflags	@"EF_CUDA_TEXMODE_UNIFIED EF_CUDA_64BIT_ADDRESS EF_CUDA_ACCELERATORS EF_CUDA_SM90 EF_CUDA_VIRTUAL_SM(EF_CUDA_SM90)"
	.elftype	@"ET_EXEC"


//--------------------- .nv.info                  --------------------------
	.section	.nv.info,"",@"SHT_CUDA_INFO"
	.align	4


	//----- nvinfo : EIATTR_REGCOUNT
	.align		4
        /*0000*/ 	.byte	0x04, 0x2f
        /*0002*/ 	.short	(.L_3 - .L_2)
	.align		4
.L_2:
        /*0004*/ 	.word	index@(triton_poi_fused__native_batch_norm_legit_no_training_hardtanh_27)
        /*0008*/ 	.word	0x00000010


	//----- nvinfo : EIATTR_MIN_STACK_SIZE
	.align		4
.L_3:
        /*000c*/ 	.byte	0x04, 0x12
        /*000e*/ 	.short	(.L_5 - .L_4)
	.align		4
.L_4:
        /*0010*/ 	.word	index@(triton_poi_fused__native_batch_norm_legit_no_training_hardtanh_27)
        /*0014*/ 	.word	0x00000000


	//----- nvinfo : EIATTR_FRAME_SIZE
	.align		4
.L_5:
        /*0018*/ 	.byte	0x04, 0x11
        /*001a*/ 	.short	(.L_7 - .L_6)
	.align		4
.L_6:
        /*001c*/ 	.word	index@(triton_poi_fused__native_batch_norm_legit_no_training_hardtanh_27)
        /*0020*/ 	.word	0x00000000


	//----- nvinfo : EIATTR_MIN_STACK_SIZE
	.align		4
.L_7:
        /*0024*/ 	.byte	0x04, 0x12
        /*0026*/ 	.short	(.L_9 - .L_8)
	.align		4
.L_8:
        /*0028*/ 	.word	index@(triton_poi_fused__native_batch_norm_legit_no_training_hardtanh_27)
        /*002c*/ 	.word	0x00000000
.L_9:


//--------------------- .nv.info.triton_poi_fused__native_batch_norm_legit_no_training_hardtanh_27 --------------------------
	.section	.nv.info.triton_poi_fused__native_batch_norm_legit_no_training_hardtanh_27,"",@"SHT_CUDA_INFO"
	.sectionflags	@""
	.align	4


	//----- nvinfo : EIATTR_CUDA_API_VERSION
	.align		4
        /*0000*/ 	.byte	0x04, 0x37
        /*0002*/ 	.short	(.L_11 - .L_10)
.L_10:
        /*0004*/ 	.word	0x0000007c


	//----- nvinfo : EIATTR_KPARAM_INFO
	.align		4
.L_11:
        /*0008*/ 	.byte	0x04, 0x17
        /*000a*/ 	.short	(.L_13 - .L_12)
.L_12:
        /*000c*/ 	.word	0x00000000
        /*0010*/ 	.short	0x0006
        /*0012*/ 	.short	0x0030
        /*0014*/ 	.byte	0x00, 0xf0, 0x11, 0x00


	//----- nvinfo : EIATTR_KPARAM_INFO
	.align		4
.L_13:
        /*0018*/ 	.byte	0x04, 0x17
        /*001a*/ 	.short	(.L_15 - .L_14)
.L_14:
        /*001c*/ 	.word	0x00000000
        /*0020*/ 	.short	0x0005
        /*0022*/ 	.short	0x0028
        /*0024*/ 	.byte	0x00, 0xf4, 0x21, 0x00


	//----- nvinfo : EIATTR_KPARAM_INFO
	.align		4
.L_15:
        /*0028*/ 	.byte	0x04, 0x17
        /*002a*/ 	.short	(.L_17 - .L_16)
.L_16:
        /*002c*/ 	.word	0x00000000
        /*0030*/ 	.short	0x0004
        /*0032*/ 	.short	0x0020
        /*0034*/ 	.byte	0x00, 0xf4, 0x21, 0x00


	//----- nvinfo : EIATTR_KPARAM_INFO
	.align		4
.L_17:
        /*0038*/ 	.byte	0x04, 0x17
        /*003a*/ 	.short	(.L_19 - .L_18)
.L_18:
        /*003c*/ 	.word	0x00000000
        /*0040*/ 	.short	0x0003
        /*0042*/ 	.short	0x0018
        /*0044*/ 	.byte	0x00, 0xf4, 0x21, 0x00


	//----- nvinfo : EIATTR_KPARAM_INFO
	.align		4
.L_19:
        /*0048*/ 	.byte	0x04, 0x17
        /*004a*/ 	.short	(.L_21 - .L_20)
.L_20:
        /*004c*/ 	.word	0x00000000
        /*0050*/ 	.short	0x0002
        /*0052*/ 	.short	0x0010
        /*0054*/ 	.byte	0x00, 0xf4, 0x21, 0x00


	//----- nvinfo : EIATTR_KPARAM_INFO
	.align		4
.L_21:
        /*0058*/ 	.byte	0x04, 0x17
        /*005a*/ 	.short	(.L_23 - .L_22)
.L_22:
        /*005c*/ 	.word	0x00000000
        /*0060*/ 	.short	0x0001
        /*0062*/ 	.short	0x0008
        /*0064*/ 	.byte	0x00, 0xf4, 0x21, 0x00


	//----- nvinfo : EIATTR_KPARAM_INFO
	.align		4
.L_23:
        /*0068*/ 	.byte	0x04, 0x17
        /*006a*/ 	.short	(.L_25 - .L_24)
.L_24:
        /*006c*/ 	.word	0x00000000
        /*0070*/ 	.short	0x0000
        /*0072*/ 	.short	0x0000
        /*0074*/ 	.byte	0x00, 0xf4, 0x21, 0x00


	//----- nvinfo : EIATTR_SPARSE_MMA_MASK
	.align		4
.L_25:
        /*0078*/ 	.byte	0x03, 0x50
        /*007a*/ 	.short	0x0000


	//----- nvinfo : EIATTR_MAXREG_COUNT
	.align		4
        /*007c*/ 	.byte	0x03, 0x1b
        /*007e*/ 	.short	0x00ff


	//----- nvinfo : EIATTR_EXIT_INSTR_OFFSETS
	.align		4
        /*0080*/ 	.byte	0x04, 0x1c
        /*0082*/ 	.short	(.L_27 - .L_26)


	//   ....[0]....
.L_26:
        /*0084*/ 	.word	0x000003b0


	//----- nvinfo : EIATTR_REQNTID
	.align		4
.L_27:
        /*0088*/ 	.byte	0x04, 0x10
        /*008a*/ 	.short	(.L_29 - .L_28)
.L_28:
        /*008c*/ 	.word	0x00000080
        /*0090*/ 	.word	0x00000001
        /*0094*/ 	.word	0x00000001


	//----- nvinfo : EIATTR_CBANK_PARAM_SIZE
	.align		4
.L_29:
        /*0098*/ 	.byte	0x03, 0x19
        /*009a*/ 	.short	0x0034


	//----- nvinfo : EIATTR_PARAM_CBANK
	.align		4
        /*009c*/ 	.byte	0x04, 0x0a
        /*009e*/ 	.short	(.L_31 - .L_30)
	.align		4
.L_30:
        /*00a0*/ 	.word	index@(.nv.constant0.triton_poi_fused__native_batch_norm_legit_no_training_hardtanh_27)
        /*00a4*/ 	.short	0x0210
        /*00a6*/ 	.short	0x0034


	//----- nvinfo : EIATTR_SW_WAR
	.align		4
.L_31:
        /*00a8*/ 	.byte	0x04, 0x36
        /*00aa*/ 	.short	(.L_33 - .L_32)
.L_32:
        /*00ac*/ 	.word	0x00000008
.L_33:


//--------------------- .nv.callgraph             --------------------------
	.section	.nv.callgraph,"",@"SHT_CUDA_CALLGRAPH"
	.align	4
	.sectionentsize	8
	.align		4
        /*0000*/ 	.word	0x00000000
	.align		4
        /*0004*/ 	.word	0xffffffff
	.align		4
        /*0008*/ 	.word	0x00000000
	.align		4
        /*000c*/ 	.word	0xfffffffe
	.align		4
        /*0010*/ 	.word	0x00000000
	.align		4
        /*0014*/ 	.word	0xfffffffd
	.align		4
        /*0018*/ 	.word	0x00000000
	.align		4
        /*001c*/ 	.word	0xfffffffc


//--------------------- .nv.constant4             --------------------------
	.section	.nv.constant4,"a",@progbits
	.align	8
	.align		8
.nv.constant4:
        /*0000*/ 	.dword	_$_str
	.align		8
        /*0008*/ 	.dword	_$_str_$_2


//--------------------- .text.triton_poi_fused__native_batch_norm_legit_no_training_hardtanh_27 --------------------------
	.section	.text.triton_poi_fused__native_batch_norm_legit_no_training_hardtanh_27,"ax",@progbits
	.align	128
        .global         triton_poi_fused__native_batch_norm_legit_no_training_hardtanh_27
        .type           triton_poi_fused__native_batch_norm_legit_no_training_hardtanh_27,@function
        .size           triton_poi_fused__native_batch_norm_legit_no_training_hardtanh_27,(.L_x_1 - triton_poi_fused__native_batch_norm_legit_no_training_hardtanh_27)
        .other          triton_poi_fused__native_batch_norm_legit_no_training_hardtanh_27,@"STO_CUDA_ENTRY STV_DEFAULT"
triton_poi_fused__native_batch_norm_legit_no_training_hardtanh_27:
.text.triton_poi_fused__native_batch_norm_legit_no_training_hardtanh_27:
[----:B------:R-:W-:Y:S01]  /*0000*/  LDC R1, c[0x0][0x28] ;  /* 0x00000a00ff017b82 */ /* 0x000fe20000000800 */
[----:B------:R-:W1:Y:S07]  /*0010*/  S2R R0, SR_TID.X ;  /* 0x0000000000007919 */ /* 0x000e6e0000002100 */
[----:B------:R-:W2:Y:S01]  /*0020*/  LDC.64 R6, c[0x0][0x220] ;  /* 0x00008800ff067b82 */ /* 0x000ea20000000a00 */
[----:B------:R-:W-:Y:S01]  /*0030*/  ULDC.64 UR4, c[0x0][0x208] ;  /* 0x0000820000047ab9 */ /* 0x000fe20000000a00 */
[----:B------:R-:W3:Y:S06]  /*0040*/  S2R R5, SR_CTAID.X ;  /* 0x0000000000057919 */ /* 0x000eec0000002500 */
[----:B------:R-:W4:Y:S08]  /*0050*/  LDC.64 R8, c[0x0][0x228] ;  /* 0x00008a00ff087b82 */ /* 0x000f300000000a00 */
[----:B------:R-:W5:Y:S01]  /*0060*/  LDC.64 R10, c[0x0][0x230] ;  /* 0x00008c00ff0a7b82 */ /* 0x000f620000000a00 */
[----:B-1----:R-:W-:Y:S01]  /*0070*/  IMAD.SHL.U32 R0, R0, 0x2, RZ ;  /* 0x0000000200007824 */ /* 0x002fe200078e00ff */
[----:B---3--:R-:W-:-:S04]  /*0080*/  SHF.R.S32.HI R3, RZ, 0x17, R5 ;  /* 0x00000017ff037819 */ /* 0x008fc80000011405 */
[----:B------:R-:W-:Y:S02]  /*0090*/  LOP3.LUT R0, R0, 0xfe, RZ, 0xc0, !PT ;  /* 0x000000fe00007812 */ /* 0x000fe400078ec0ff */
[----:B------:R-:W-:-:S03]  /*00a0*/  SGXT R3, R3, 0x1 ;  /* 0x000000010303781a */ /* 0x000fc60000000200 */
[----:B------:R-:W-:Y:S02]  /*00b0*/  IMAD R0, R5, 0x100, R0 ;  /* 0x0000010005007824 */ /* 0x000fe400078e0200 */
[----:B------:R-:W1:Y:S03]  /*00c0*/  LDC.64 R4, c[0x0][0x218] ;  /* 0x00008600ff047b82 */ /* 0x000e660000000a00 */
[----:B------:R-:W-:-:S04]  /*00d0*/  LEA.HI R3, R3, R0, RZ, 0x6 ;  /* 0x0000000003037211 */ /* 0x000fc800078f30ff */
[----:B------:R-:W-:-:S04]  /*00e0*/  SHF.R.S32.HI R3, RZ, 0x6, R3 ;  /* 0x00000006ff037819 */ /* 0x000fc80000011403 */
[----:B------:R-:W-:-:S04]  /*00f0*/  LEA.HI R2, R3, R3, RZ, 0x6 ;  /* 0x0000000303027211 */ /* 0x000fc800078f30ff */
[----:B------:R-:W-:-:S04]  /*0100*/  LOP3.LUT R2, R2, 0xffffffc0, RZ, 0xc0, !PT ;  /* 0xffffffc002027812 */ /* 0x000fc800078ec0ff */
[----:B------:R-:W-:Y:S02]  /*0110*/  IADD3 R13, R3, -R2, RZ ;  /* 0x80000002030d7210 */ /* 0x000fe40007ffe0ff */
[----:B------:R-:W3:Y:S03]  /*0120*/  LDC.64 R2, c[0x0][0x210] ;  /* 0x00008400ff027b82 */ /* 0x000ee60000000a00 */
[----:B--2---:R-:W-:-:S06]  /*0130*/  IMAD.WIDE R6, R13, 0x4, R6 ;  /* 0x000000040d067825 */ /* 0x004fcc00078e0206 */
[----:B------:R-:W2:Y:S01]  /*0140*/  LDG.E.EL R6, desc[UR4][R6.64] ;  /* 0x0000000406067981 */ /* 0x000ea2000c2e1900 */
[----:B-1----:R-:W-:-:S06]  /*0150*/  IMAD.WIDE R4, R13, 0x4, R4 ;  /* 0x000000040d047825 */ /* 0x002fcc00078e0204 */
[----:B------:R-:W2:Y:S01]  /*0160*/  LDG.E.EL R4, desc[UR4][R4.64] ;  /* 0x0000000404047981 */ /* 0x000ea2000c2e1900 */
[----:B---3--:R-:W-:-:S06]  /*0170*/  IMAD.WIDE R2, R0, 0x4, R2 ;  /* 0x0000000400027825 */ /* 0x008fcc00078e0202 */
[----:B------:R-:W3:Y:S01]  /*0180*/  LDG.E.64 R2, desc[UR4][R2.64] ;  /* 0x0000000402027981 */ /* 0x000ee2000c1e1b00 */
[----:B----4-:R-:W-:-:S04]  /*0190*/  IMAD.WIDE R8, R13, 0x4, R8 ;  /* 0x000000040d087825 */ /* 0x010fc800078e0208 */
[----:B-----5:R-:W-:Y:S02]  /*01a0*/  IMAD.WIDE R10, R13, 0x4, R10 ;  /* 0x000000040d0a7825 */ /* 0x020fe400078e020a */
[----:B------:R-:W4:Y:S04]  /*01b0*/  LDG.E.EL R8, desc[UR4][R8.64] ;  /* 0x0000000408087981 */ /* 0x000f28000c2e1900 */
[----:B------:R-:W4:Y:S01]  /*01c0*/  LDG.E.EL R11, desc[UR4][R10.64] ;  /* 0x000000040a0b7981 */ /* 0x000f22000c2e1900 */
[----:B------:R-:W-:Y:S02]  /*01d0*/  IMAD.MOV.U32 R12, RZ, RZ, 0x3e800000 ;  /* 0x3e800000ff0c7424 */ /* 0x000fe400078e00ff */
[----:B--2---:R-:W-:-:S04]  /*01e0*/  FADD R6, R6, 9.9999997473787516356e-06 ;  /* 0x3727c5ac06067421 */ /* 0x004fc80000000000 */
[----:B------:R-:W1:Y:S02]  /*01f0*/  MUFU.SQRT R7, R6 ;  /* 0x0000000600077308 */ /* 0x000e640000002000 */
[C---:B-1----:R-:W-:Y:S02]  /*0200*/  FSETP.GT.AND P0, PT, R7.reuse, 8.50705917302346158658e+37, PT ;  /* 0x7e8000000700780b */ /* 0x042fe40003f04000 */
[----:B------:R-:W-:-:S11]  /*0210*/  FSETP.GEU.AND P1, PT, R7, 1.175494350822287508e-38, PT ;  /* 0x008000000700780b */ /* 0x000fd60003f2e000 */
[----:B------:R-:W-:-:S04]  /*0220*/  @P0 FMUL R7, R7, 0.25 ;  /* 0x3e80000007070820 */ /* 0x000fc80000400000 */
[----:B------:R-:W-:-:S06]  /*0230*/  @!P1 FMUL R7, R7, 16777216 ;  /* 0x4b80000007079820 */ /* 0x000fcc0000400000 */
[----:B------:R-:W1:Y:S01]  /*0240*/  MUFU.RCP R7, R7 ;  /* 0x0000000700077308 */ /* 0x000e620000001000 */
[----:B------:R-:W-:Y:S01]  /*0250*/  FSEL R12, R12, 1, P0 ;  /* 0x3f8000000c0c7808 */ /* 0x000fe20000000000 */
[----:B---3--:R-:W-:-:S04]  /*0260*/  FADD R2, R2, -R4 ;  /* 0x8000000402027221 */ /* 0x008fc80000000000 */
[----:B------:R-:W-:Y:S01]  /*0270*/  @!P1 FMUL R12, R12, 16777216 ;  /* 0x4b8000000c0c9820 */ /* 0x000fe20000400000 */
[----:B------:R-:W-:-:S03]  /*0280*/  FADD R3, R3, -R4 ;  /* 0x8000000403037221 */ /* 0x000fc60000000000 */
[----:B-1----:R-:W-:-:S04]  /*0290*/  FMUL R12, R7, R12 ;  /* 0x0000000c070c7220 */ /* 0x002fc80000400000 */
[-C--:B------:R-:W-:Y:S01]  /*02a0*/  FMUL R4, R2, R12.reuse ;  /* 0x0000000c02047220 */ /* 0x080fe20000400000 */
[----:B------:R-:W-:Y:S02]  /*02b0*/  FMUL R12, R3, R12 ;  /* 0x0000000c030c7220 */ /* 0x000fe40000400000 */
[----:B------:R-:W1:Y:S01]  /*02c0*/  LDC.64 R2, c[0x0][0x238] ;  /* 0x00008e00ff027b82 */ /* 0x000e620000000a00 */
[C-C-:B----4-:R-:W-:Y:S01]  /*02d0*/  FFMA R4, R8.reuse, R4, R11.reuse ;  /* 0x0000000408047223 */ /* 0x150fe2000000000b */
[----:B------:R-:W-:-:S04]  /*02e0*/  FFMA R12, R8, R12, R11 ;  /* 0x0000000c080c7223 */ /* 0x000fc8000000000b */
[----:B------:R-:W-:Y:S02]  /*02f0*/  FSETP.GTU.AND P0, PT, R4, RZ, PT ;  /* 0x000000ff0400720b */ /* 0x000fe40003f0c000 */
[----:B------:R-:W-:Y:S02]  /*0300*/  FSETP.GTU.AND P1, PT, R12, RZ, PT ;  /* 0x000000ff0c00720b */ /* 0x000fe40003f2c000 */
[----:B------:R-:W-:Y:S02]  /*0310*/  FSEL R4, R4, RZ, P0 ;  /* 0x000000ff04047208 */ /* 0x000fe40000000000 */
[----:B------:R-:W-:Y:S02]  /*0320*/  FSEL R5, R12, RZ, P1 ;  /* 0x000000ff0c057208 */ /* 0x000fe40000800000 */
[----:B------:R-:W-:Y:S02]  /*0330*/  FSETP.GEU.AND P2, PT, R4, 6, PT ;  /* 0x40c000000400780b */ /* 0x000fe40003f4e000 */
[----:B------:R-:W-:-:S02]  /*0340*/  FSETP.GEU.AND P3, PT, R5, 6, PT ;  /* 0x40c000000500780b */ /* 0x000fc40003f6e000 */
[----:B------:R-:W-:Y:S02]  /*0350*/  FSETP.NAN.AND P0, PT, R4, R4, PT ;  /* 0x000000040400720b */ /* 0x000fe40003f08000 */
[----:B------:R-:W-:Y:S01]  /*0360*/  FSETP.NAN.AND P1, PT, R5, R5, PT ;  /* 0x000000050500720b */ /* 0x000fe20003f28000 */
[----:B-1----:R-:W-:-:S06]  /*0370*/  IMAD.WIDE R2, R0, 0x4, R2 ;  /* 0x0000000400027825 */ /* 0x002fcc00078e0202 */
[----:B------:R-:W-:Y:S02]  /*0380*/  @P2 SEL R4, R4, 0x40c00000, P0 ;  /* 0x40c0000004042807 */ /* 0x000fe40000000000 */
[----:B------:R-:W-:-:S05]  /*0390*/  @P3 SEL R5, R5, 0x40c00000, P1 ;  /* 0x40c0000005053807 */ /* 0x000fca0000800000 */
[----:B------:R-:W-:Y:S01]  /*03a0*/  STG.E.64 desc[UR4][R2.64], R4 ;  /* 0x0000000402007986 */ /* 0x000fe2000c101b04 */
[----:B------:R-:W-:Y:S05]  /*03b0*/  EXIT ;  /* 0x000000000000794d */ /* 0x000fea0003800000 */
.L_x_0:
[----:B------:R-:W-:-:S00]  /*03c0*/  BRA `(.L_x_0) ;  /* 0xfffffffc00fc7947 */ /* 0x000fc0000383ffff */
[----:B------:R-:W-:-:S00]  /*03d0*/  NOP ;  /* 0x0000000000007918 */ /* 0x000fc00000000000 */
        /* <DEDUP_REMOVED lines=10> */
.L_x_1:


//--------------------- .nv.global.init           --------------------------
	.section	.nv.global.init,"aw",@progbits
.nv.global.init:
	.type		_$_str,@object
	.size		_$_str,(_$_str_$_2 - _$_str)
_$_str:
        /*0000*/ 	.byte	0x5f, 0x5f, 0x43, 0x55, 0x44, 0x41, 0x5f, 0x46, 0x54, 0x5a, 0x00
	.type		_$_str_$_2,@object
	.size		_$_str_$_2,(.L_1 - _$_str_$_2)
_$_str_$_2:
        /*000b*/ 	.byte	0x5f, 0x5f, 0x43, 0x55, 0x44, 0x41, 0x5f, 0x50, 0x52, 0x45, 0x43, 0x5f, 0x53, 0x51, 0x52, 0x54
        /*001b*/ 	.byte	0x00
.L_1:


//--------------------- .nv.constant0.triton_poi_fused__native_batch_norm_legit_no_training_hardtanh_27 --------------------------
	.section	.nv.constant0.triton_poi_fused__native_batch_norm_legit_no_training_hardtanh_27,"a",@progbits
	.sectionflags	@""
	.align	4
.nv.constant0.triton_poi_fused__native_batch_norm_legit_no_training_hardtanh_27:
	.zero		580
